//
// Generated by NVIDIA NVVM Compiler
//
// Compiler Build ID: CL-36424714
// Cuda compilation tools, release 13.0, V13.0.88
// Based on NVVM 20.0.0
//

.version 9.0
.target sm_100
.address_size 64

	// .globl	_Z9print_gpuv
.extern .func  (.param .b32 func_retval0) vprintf
(
	.param .b64 vprintf_param_0,
	.param .b64 vprintf_param_1
)
;
.global .align 1 .b8 $str[10] = {116, 105, 100, 32, 61, 32, 37, 100, 10};

.visible .entry _Z9print_gpuv()
{
	.local .align 8 .b8 	__local_depot0[8];
	.reg .b64 	%SP;
	.reg .b64 	%SPL;
	.reg .b32 	%r<7>;
	.reg .b64 	%rd<5>;

	mov.u64 	%SPL, __local_depot0;
	cvta.local.u64 	%SP, %SPL;
	add.u64 	%rd1, %SP, 0;
	add.u64 	%rd2, %SPL, 0;
	mov.u32 	%r1, %tid.x;
	mov.u32 	%r2, %ctaid.x;
	mov.u32 	%r3, %ntid.x;
	mad.lo.s32 	%r4, %r2, %r3, %r1;
	st.local.u32 	[%rd2], %r4;
	mov.u64 	%rd3, $str;
	cvta.global.u64 	%rd4, %rd3;
	{ // callseq 0, 0
	.param .b64 param0;
	st.param.b64 	[param0], %rd4;
	.param .b64 param1;
	st.param.b64 	[param1], %rd1;
	.param .b32 retval0;
	call.uni (retval0), 
	vprintf, 
	(
	param0, 
	param1
	);
	ld.param.b32 	%r5, [retval0];
	} // callseq 0
	ret;

}


// ===== COMPILED SASS (sm_100) =====

	.target	sm_100

	.elftype	@"ET_EXEC"


//--------------------- .note.nv.tkinfo           --------------------------
	.section	.note.nv.tkinfo,"",@"SHT_NOTE"
	.sectionflags	@"SHF_NOTE_NV_TKINFO"
	.tkinfo
        /*0018*/ 	.word	0x00000002
        /*0030*/ 	.string	""
        /*0030*/ 	.string	"ptxas"
        /*0030*/ 	.string	"Cuda compilation tools, release 13.0, V13.0.88"
        /*0030*/ 	.string	"Build cuda_13.0.r13.0/compiler.36424714_0"
        /*0030*/ 	.string	"-arch sm_100 -m 64 "



//--------------------- .note.nv.cuinfo           --------------------------
	.section	.note.nv.cuinfo,"",@"SHT_NOTE"
	.sectionflags	@"SHF_NOTE_NV_CUINFO"
        /*0018*/ 	.short	0x0002
        /*001a*/ 	.short	0x0064
        /*001c*/ 	.short	0x0082
	.zero		2


//--------------------- .nv.info                  --------------------------
	.section	.nv.info,"",@"SHT_CUDA_INFO"
	.align	4


	//----- nvinfo : EIATTR_REGCOUNT
	.align		4
        /*0000*/ 	.byte	0x04, 0x2f
        /*0002*/ 	.short	(.L_2 - .L_1)
	.align		4
.L_1:
        /*0004*/ 	.word	index@(_Z9print_gpuv)
        /*0008*/ 	.word	0x00000018


	//----- nvinfo : EIATTR_FRAME_SIZE
	.align		4
.L_2:
        /*000c*/ 	.byte	0x04, 0x11
        /*000e*/ 	.short	(.L_4 - .L_3)
	.align		4
.L_3:
        /*0010*/ 	.word	index@(_Z9print_gpuv)
        /*0014*/ 	.word	0x00000008


	//----- nvinfo : EIATTR_MIN_STACK_SIZE
	.align		4
.L_4:
        /*0018*/ 	.byte	0x04, 0x12
        /*001a*/ 	.short	(.L_6 - .L_5)
	.align		4
.L_5:
        /*001c*/ 	.word	index@(_Z9print_gpuv)
        /*0020*/ 	.word	0x00000008
.L_6:


//--------------------- .nv.compat                --------------------------
	.section	.nv.compat,"",@"SHT_CUDA_COMPAT_INFO"
	.align	4
        /*0000*/ 	.byte	0x02, 0x09, 0x00, 0x00, 0x02, 0x02, 0x01, 0x00, 0x02, 0x05, 0x05, 0x00, 0x03, 0x07, 0x01, 0x01
        /*0010*/ 	.byte	0x02, 0x03, 0x00, 0x00, 0x02, 0x06, 0x01, 0x00, 0x04, 0x0b, 0x08, 0x00, 0x09, 0x00, 0x00, 0x00
        /*0020*/ 	.byte	0x00, 0x00, 0x00, 0x00


//--------------------- .nv.info._Z9print_gpuv    --------------------------
	.section	.nv.info._Z9print_gpuv,"",@"SHT_CUDA_INFO"
	.sectionflags	@""
	.align	4


	//----- nvinfo : EIATTR_CUDA_API_VERSION
	.align		4
        /*0000*/ 	.byte	0x04, 0x37
        /*0002*/ 	.short	(.L_8 - .L_7)
.L_7:
        /*0004*/ 	.word	0x00000082


	//----- nvinfo : EIATTR_SPARSE_MMA_MASK
	.align		4
.L_8:
        /*0008*/ 	.byte	0x03, 0x50
        /*000a*/ 	.short	0x0000


	//----- nvinfo : EIATTR_MAXREG_COUNT
	.align		4
        /*000c*/ 	.byte	0x03, 0x1b
        /*000e*/ 	.short	0x00ff


	//----- nvinfo : EIATTR_EXTERNS
	.align		4
        /*0010*/ 	.byte	0x04, 0x0f
        /*0012*/ 	.short	(.L_10 - .L_9)


	//   ....[0]....
	.align		4
.L_9:
        /*0014*/ 	.word	index@(vprintf)


	//----- nvinfo : EIATTR_MERCURY_ISA_VERSION
	.align		4
.L_10:
        /*0018*/ 	.byte	0x03, 0x5f
        /*001a*/ 	.short	0x0101


	//----- nvinfo : EIATTR_VRC_CTA_INIT_COUNT
	.align		4
        /*001c*/ 	.byte	0x02, 0x4a
	.zero		1
	.zero		1


	//----- nvinfo : EIATTR_SYSCALL_OFFSETS
	.align		4
        /*0020*/ 	.byte	0x04, 0x46
        /*0022*/ 	.short	(.L_12 - .L_11)


	//   ....[0]....
.L_11:
        /*0024*/ 	.word	0x00000110


	//----- nvinfo : EIATTR_EXIT_INSTR_OFFSETS
	.align		4
.L_12:
        /*0028*/ 	.byte	0x04, 0x1c
        /*002a*/ 	.short	(.L_14 - .L_13)


	//   ....[0]....
.L_13:
        /*002c*/ 	.word	0x00000120


	//----- nvinfo : EIATTR_SW_WAR
	.align		4
.L_14:
        /*0030*/ 	.byte	0x04, 0x36
        /*0032*/ 	.short	(.L_16 - .L_15)
.L_15:
        /*0034*/ 	.word	0x00000008
.L_16:


//--------------------- .nv.callgraph             --------------------------
	.section	.nv.callgraph,"",@"SHT_CUDA_CALLGRAPH"
	.align	4
	.sectionentsize	8
	.align		4
        /*0000*/ 	.word	0x00000000
	.align		4
        /*0004*/ 	.word	0xffffffff
	.align		4
        /*0008*/ 	.word	index@(_Z9print_gpuv)
	.align		4
        /*000c*/ 	.word	index@(vprintf)
	.align		4
        /*0010*/ 	.word	0x00000000
	.align		4
        /*0014*/ 	.word	0xfffffffe
	.align		4
        /*0018*/ 	.word	0x00000000
	.align		4
        /*001c*/ 	.word	0xfffffffd
	.align		4
        /*0020*/ 	.word	0x00000000
	.align		4
        /*0024*/ 	.word	0xfffffffc


//--------------------- .nv.constant4             --------------------------
	.section	.nv.constant4,"a",@progbits
	.align	8
	.align		8
.nv.constant4:
        /*0000*/ 	.dword	vprintf
	.align		8
        /*0008*/ 	.dword	$str


//--------------------- .text._Z9print_gpuv       --------------------------
	.section	.text._Z9print_gpuv,"ax",@progbits
	.align	128
        .global         _Z9print_gpuv
        .type           _Z9print_gpuv,@function
        .size           _Z9print_gpuv,(.L_x_2 - _Z9print_gpuv)
        .other          _Z9print_gpuv,@"STO_CUDA_ENTRY STV_DEFAULT"
_Z9print_gpuv:
.text._Z9print_gpuv:
[----:B------:R-:W0:Y:S01]  /*0000*/  LDC R1, c[0x0][0x37c] ;  /* 0x0000df00ff017b82 */ /* 0x000e220000000800 */
[----:B------:R-:W1:Y:S01]  /*0010*/  S2R R0, SR_TID.X ;  /* 0x0000000000007919 */ /* 0x000e620000002100 */
[----:B------:R-:W2:Y:S06]  /*0020*/  LDCU UR5, c[0x0][0x2fc] ;  /* 0x00005f80ff0577ac */ /* 0x000eac0008000800 */
[----:B------:R-:W1:Y:S01]  /*0030*/  S2UR UR6, SR_CTAID.X ;  /* 0x00000000000679c3 */ /* 0x000e620000002500 */
[----:B------:R-:W-:Y:S01]  /*0040*/  MOV R2, 0x0 ;  /* 0x0000000000027802 */ /* 0x000fe20000000f00 */
[----:B0-----:R-:W-:Y:S01]  /*0050*/  VIADD R1, R1, 0xfffffff8 ;  /* 0xfffffff801017836 */ /* 0x001fe20000000000 */
[----:B------:R-:W0:Y:S05]  /*0060*/  LDCU UR4, c[0x0][0x2f8] ;  /* 0x00005f00ff0477ac */ /* 0x000e2a0008000800 */
[----:B------:R-:W1:Y:S01]  /*0070*/  LDC R3, c[0x0][0x360] ;  /* 0x0000d800ff037b82 */ /* 0x000e620000000800 */
[----:B0-----:R-:W-:-:S05]  /*0080*/  IADD3 R6, P0, PT, R1, UR4, RZ ;  /* 0x0000000401067c10 */ /* 0x001fca000ff1e0ff */
[----:B--2---:R-:W-:Y:S02]  /*0090*/  IMAD.X R7, RZ, RZ, UR5, P0 ;  /* 0x00000005ff077e24 */ /* 0x004fe400080e06ff */
[----:B-1----:R-:W-:Y:S01]  /*00a0*/  IMAD R0, R3, UR6, R0 ;  /* 0x0000000603007c24 */ /* 0x002fe2000f8e0200 */
[----:B------:R-:W0:Y:S01]  /*00b0*/  LDCU.64 UR6, c[0x4][0x8] ;  /* 0x01000100ff0677ac */ /* 0x000e220008000a00 */
[----:B------:R-:W1:Y:S03]  /*00c0*/  LDC.64 R2, c[0x4][R2] ;  /* 0x0100000002027b82 */ /* 0x000e660000000a00 */
[----:B------:R2:W-:Y:S01]  /*00d0*/  STL [R1], R0 ;  /* 0x0000000001007387 */ /* 0x0005e20000100800 */
[----:B0-----:R-:W-:Y:S01]  /*00e0*/  IMAD.U32 R4, RZ, RZ, UR6 ;  /* 0x00000006ff047e24 */ /* 0x001fe2000f8e00ff */
[----:B--2---:R-:W-:-:S07]  /*00f0*/  MOV R5, UR7 ;  /* 0x0000000700057c02 */ /* 0x004fce0008000f00 */
[----:B------:R-:W-:-:S07]  /*0100*/  LEPC R20, `(.L_x_0) ;  /* 0x000000001014794e */ /* 0x000fce0000000000 */
[----:B-1----:R-:W-:Y:S05]  /*0110*/  CALL.ABS.NOINC R2 ;  /* 0x0000000002007343 */ /* 0x002fea0003c00000 */
.L_x_0:
[----:B------:R-:W-:Y:S05]  /*0120*/  EXIT ;  /* 0x000000000000794d */ /* 0x000fea0003800000 */
.L_x_1:
[----:B------:R-:W-:-:S00]  /*0130*/  BRA `(.L_x_1) ;  /* 0xfffffffc00fc7947 */ /* 0x000fc0000383ffff */
[----:B------:R-:W-:-:S00]  /*0140*/  NOP ;  /* 0x0000000000007918 */ /* 0x000fc00000000000 */
        /* <DEDUP_REMOVED lines=11> */
.L_x_2:


//--------------------- .nv.global.init           --------------------------
	.section	.nv.global.init,"aw",@progbits
.nv.global.init:
	.type		$str,@object
	.size		$str,(.L_0 - $str)
$str:
        /*0000*/ 	.byte	0x74, 0x69, 0x64, 0x20, 0x3d, 0x20, 0x25, 0x64, 0x0a, 0x00
.L_0:


//--------------------- .nv.shared.reserved.0     --------------------------
	.section	.nv.shared.reserved.0,"aw",@nobits
	.weak		__nv_reservedSMEM_offset_0_alias
	.size		__nv_reservedSMEM_offset_0_alias, 0, 64
	.other		__nv_reservedSMEM_offset_0_alias,@"STO_CUDA_RESERVED_SHARED STV_DEFAULT"
__nv_reservedSMEM_offset_0_alias:
	.zero		0
	.zero		64


//--------------------- .nv.constant0._Z9print_gpuv --------------------------
	.section	.nv.constant0._Z9print_gpuv,"a",@progbits
	.sectionflags	@""
	.align	4
.nv.constant0._Z9print_gpuv:
	.zero		896


//--------------------- SYMBOLS --------------------------

	.type		.nv.reservedSmem.offset0,@object
	.size		.nv.reservedSmem.offset0,0x4
	.type		vprintf,@function
